	.headerflags	@"EF_CUDA_TEXMODE_UNIFIED EF_CUDA_64BIT_ADDRESS EF_CUDA_SM89 EF_CUDA_VIRTUAL_SM(EF_CUDA_SM89)"
	.elftype	@"ET_EXEC"


//--------------------- .nv.info                  --------------------------
	.section	.nv.info,"",@"SHT_CUDA_INFO"
	.align	4


	//----- nvinfo : EIATTR_REGCOUNT
	.align		4
        /*0000*/ 	.byte	0x04, 0x2f
        /*0002*/ 	.short	(.L_1 - .L_0)
	.align		4
.L_0:
        /*0004*/ 	.word	index@(triton__0d1de)
        /*0008*/ 	.word	0x00000008


	//----- nvinfo : EIATTR_MAX_STACK_SIZE
	.align		4
.L_1:
        /*000c*/ 	.byte	0x04, 0x23
        /*000e*/ 	.short	(.L_3 - .L_2)
	.align		4
.L_2:
        /*0010*/ 	.word	index@(triton__0d1de)
        /*0014*/ 	.word	0x00000000


	//----- nvinfo : EIATTR_MIN_STACK_SIZE
	.align		4
.L_3:
        /*0018*/ 	.byte	0x04, 0x12
        /*001a*/ 	.short	(.L_5 - .L_4)
	.align		4
.L_4:
        /*001c*/ 	.word	index@(triton__0d1de)
        /*0020*/ 	.word	0x00000000


	//----- nvinfo : EIATTR_FRAME_SIZE
	.align		4
.L_5:
        /*0024*/ 	.byte	0x04, 0x11
        /*0026*/ 	.short	(.L_7 - .L_6)
	.align		4
.L_6:
        /*0028*/ 	.word	index@(triton__0d1de)
        /*002c*/ 	.word	0x00000000
.L_7:


//--------------------- .nv.info.triton__0d1de    --------------------------
	.section	.nv.info.triton__0d1de,"",@"SHT_CUDA_INFO"
	.align	4


	//----- nvinfo : EIATTR_CUDA_API_VERSION
	.align		4
        /*0000*/ 	.byte	0x04, 0x37
        /*0002*/ 	.short	(.L_9 - .L_8)
.L_8:
        /*0004*/ 	.word	0x0000007b


	//----- nvinfo : EIATTR_PARAM_CBANK
	.align		4
.L_9:
        /*0008*/ 	.byte	0x04, 0x0a
        /*000a*/ 	.short	(.L_11 - .L_10)
	.align		4
.L_10:
        /*000c*/ 	.word	index@(.nv.constant0.triton__0d1de)
        /*0010*/ 	.short	0x0160
        /*0012*/ 	.short	0x000c


	//----- nvinfo : EIATTR_CBANK_PARAM_SIZE
	.align		4
.L_11:
        /*0014*/ 	.byte	0x03, 0x19
        /*0016*/ 	.short	0x000c


	//----- nvinfo : EIATTR_KPARAM_INFO
	.align		4
        /*0018*/ 	.byte	0x04, 0x17
        /*001a*/ 	.short	(.L_13 - .L_12)
.L_12:
        /*001c*/ 	.word	0x00000000
        /*0020*/ 	.short	0x0001
        /*0022*/ 	.short	0x0008
        /*0024*/ 	.byte	0x00, 0xf0, 0x11, 0x00


	//----- nvinfo : EIATTR_KPARAM_INFO
	.align		4
.L_13:
        /*0028*/ 	.byte	0x04, 0x17
        /*002a*/ 	.short	(.L_15 - .L_14)
.L_14:
        /*002c*/ 	.word	0x00000000
        /*0030*/ 	.short	0x0000
        /*0032*/ 	.short	0x0000
        /*0034*/ 	.byte	0x00, 0xf0, 0x21, 0x00


	//----- nvinfo : EIATTR_MAXREG_COUNT
	.align		4
.L_15:
        /*0038*/ 	.byte	0x03, 0x1b
        /*003a*/ 	.short	0x00ff


	//----- nvinfo : EIATTR_EXIT_INSTR_OFFSETS
	.align		4
        /*003c*/ 	.byte	0x04, 0x1c
        /*003e*/ 	.short	(.L_17 - .L_16)


	//   ....[0]....
.L_16:
        /*0040*/ 	.word	0x000000b0


	//----- nvinfo : EIATTR_MAX_THREADS
	.align		4
.L_17:
        /*0044*/ 	.byte	0x04, 0x05
        /*0046*/ 	.short	(.L_19 - .L_18)
.L_18:
        /*0048*/ 	.word	0x00000080
        /*004c*/ 	.word	0x00000001
        /*0050*/ 	.word	0x00000001
.L_19:


//--------------------- .nv.rel.action            --------------------------
	.section	.nv.rel.action,"",@"SHT_CUDA_RELOCINFO"
	.align	8
	.sectionentsize	8
        /*0000*/ 	.byte	0x73, 0x00, 0x00, 0x00, 0x00, 0x00, 0x00, 0x00, 0x00, 0x00, 0x00, 0x11, 0x25, 0x00, 0x05, 0x36


//--------------------- .nv.constant0.triton__0d1de --------------------------
	.section	.nv.constant0.triton__0d1de,"a",@progbits
	.align	4
.nv.constant0.triton__0d1de:
	.zero		364


//--------------------- .text.triton__0d1de       --------------------------
	.section	.text.triton__0d1de,"ax",@progbits
	.sectioninfo	@"SHI_REGISTERS=8"
	.align	128
        .global         triton__0d1de
        .type           triton__0d1de,@function
        .size           triton__0d1de,(.L_x_1 - triton__0d1de)
        .other          triton__0d1de,@"STO_CUDA_ENTRY STV_DEFAULT"
triton__0d1de:
.text.triton__0d1de:
[----:B------:R-:W-:-:S02]  /*0000*/  IMAD.MOV.U32 R1, RZ, RZ, c[0x0][0x28] ;  /* 0x00000a00ff017624 */ /* 0x000fc400078e00ff */
[----:B------:R-:W0:Y:S01]  /*0010*/  S2R R0, SR_TID.X ;  /* 0x0000000000007919 */ /* 0x000e220000002100 */
[----:B------:R-:W-:Y:S01]  /*0020*/  MOV R5, 0x4 ;  /* 0x0000000400057802 */ /* 0x000fe20000000f00 */
[----:B------:R-:W-:Y:S02]  /*0030*/  ULDC.64 UR4, c[0x0][0x118] ;  /* 0x0000460000047ab9 */ /* 0x000fe40000000a00 */
[----:B------:R-:W1:Y:S01]  /*0040*/  S2R R3, SR_CTAID.X ;  /* 0x0000000000037919 */ /* 0x000e620000002500 */
[----:B0-----:R-:W-:-:S05]  /*0050*/  IMAD.SHL.U32 R0, R0, 0x4, RZ ;  /* 0x0000000400007824 */ /* 0x001fca00078e00ff */
[----:B------:R-:W-:-:S04]  /*0060*/  LOP3.LUT R0, R0, 0x1fc, RZ, 0xc0, !PT ;  /* 0x000001fc00007812 */ /* 0x000fc800078ec0ff */
[----:B-1----:R-:W-:-:S05]  /*0070*/  LEA R0, R3, R0, 0xa ;  /* 0x0000000003007211 */ /* 0x002fca00078e50ff */
[----:B------:R-:W-:-:S05]  /*0080*/  IMAD.WIDE R2, R0, R5, c[0x0][0x160] ;  /* 0x0000580000027625 */ /* 0x000fca00078e0205 */
[----:B------:R-:W-:Y:S04]  /*0090*/  STG.E.128 [R2.64], RZ ;  /* 0x000000ff02007986 */ /* 0x000fe8000c101d04 */
[----:B------:R-:W-:Y:S01]  /*00a0*/  STG.E.128 [R2.64+0x800], RZ ;  /* 0x000800ff02007986 */ /* 0x000fe2000c101d04 */
[----:B------:R-:W-:Y:S05]  /*00b0*/  EXIT ;  /* 0x000000000000794d */ /* 0x000fea0003800000 */
.L_x_0:
[----:B------:R-:W-:-:S00]  /*00c0*/  BRA `(.L_x_0) ;  /* 0xfffffff000007947 */ /* 0x000fc0000383ffff */
[----:B------:R-:W-:-:S00]  /*00d0*/  NOP ;  /* 0x0000000000007918 */ /* 0x000fc00000000000 */
        /* <DEDUP_REMOVED lines=10> */
.L_x_1:
